//
// Generated by NVIDIA NVVM Compiler
//
// Compiler Build ID: CL-36424714
// Cuda compilation tools, release 13.0, V13.0.88
// Based on NVVM 20.0.0
//

.version 9.0
.target sm_100
.address_size 64

	// .globl	_Z21matrix_trans_smem_gpuPiS_

.visible .entry _Z21matrix_trans_smem_gpuPiS_(
	.param .u64 .ptr .align 1 _Z21matrix_trans_smem_gpuPiS__param_0,
	.param .u64 .ptr .align 1 _Z21matrix_trans_smem_gpuPiS__param_1
)
{
	.reg .pred 	%p<4>;
	.reg .b32 	%r<13>;
	.reg .b64 	%rd<9>;

	ld.param.u64 	%rd1, [_Z21matrix_trans_smem_gpuPiS__param_0];
	ld.param.u64 	%rd2, [_Z21matrix_trans_smem_gpuPiS__param_1];
	mov.u32 	%r3, %tid.x;
	mov.u32 	%r4, %ctaid.x;
	mov.u32 	%r5, %ntid.x;
	mad.lo.s32 	%r1, %r4, %r5, %r3;
	mov.u32 	%r6, %tid.y;
	mov.u32 	%r7, %ctaid.y;
	mov.u32 	%r8, %ntid.y;
	mad.lo.s32 	%r9, %r7, %r8, %r6;
	setp.gt.s32 	%p1, %r1, 8095;
	setp.gt.u32 	%p2, %r9, 8095;
	or.pred  	%p3, %p1, %p2;
	@%p3 bra 	$L__BB0_2;
	cvta.to.global.u64 	%rd3, %rd1;
	cvta.to.global.u64 	%rd4, %rd2;
	mad.lo.s32 	%r10, %r9, 8096, %r1;
	mul.wide.s32 	%rd5, %r10, 4;
	add.s64 	%rd6, %rd3, %rd5;
	ld.global.u32 	%r11, [%rd6];
	mad.lo.s32 	%r12, %r1, 8096, %r9;
	mul.wide.s32 	%rd7, %r12, 4;
	add.s64 	%rd8, %rd4, %rd7;
	st.global.u32 	[%rd8], %r11;
$L__BB0_2:
	ret;

}


// ===== COMPILED SASS (sm_100) =====

	.target	sm_100

	.elftype	@"ET_EXEC"


//--------------------- .note.nv.tkinfo           --------------------------
	.section	.note.nv.tkinfo,"",@"SHT_NOTE"
	.sectionflags	@"SHF_NOTE_NV_TKINFO"
	.tkinfo
        /*0018*/ 	.word	0x00000002
        /*0030*/ 	.string	""
        /*0030*/ 	.string	"ptxas"
        /*0030*/ 	.string	"Cuda compilation tools, release 13.0, V13.0.88"
        /*0030*/ 	.string	"Build cuda_13.0.r13.0/compiler.36424714_0"
        /*0030*/ 	.string	"-arch sm_100 -m 64 "



//--------------------- .note.nv.cuinfo           --------------------------
	.section	.note.nv.cuinfo,"",@"SHT_NOTE"
	.sectionflags	@"SHF_NOTE_NV_CUINFO"
        /*0018*/ 	.short	0x0002
        /*001a*/ 	.short	0x0064
        /*001c*/ 	.short	0x0082
	.zero		2


//--------------------- .nv.info                  --------------------------
	.section	.nv.info,"",@"SHT_CUDA_INFO"
	.align	4


	//----- nvinfo : EIATTR_REGCOUNT
	.align		4
        /*0000*/ 	.byte	0x04, 0x2f
        /*0002*/ 	.short	(.L_1 - .L_0)
	.align		4
.L_0:
        /*0004*/ 	.word	index@(_Z21matrix_trans_smem_gpuPiS_)
        /*0008*/ 	.word	0x0000000a


	//----- nvinfo : EIATTR_FRAME_SIZE
	.align		4
.L_1:
        /*000c*/ 	.byte	0x04, 0x11
        /*000e*/ 	.short	(.L_3 - .L_2)
	.align		4
.L_2:
        /*0010*/ 	.word	index@(_Z21matrix_trans_smem_gpuPiS_)
        /*0014*/ 	.word	0x00000000


	//----- nvinfo : EIATTR_MIN_STACK_SIZE
	.align		4
.L_3:
        /*0018*/ 	.byte	0x04, 0x12
        /*001a*/ 	.short	(.L_5 - .L_4)
	.align		4
.L_4:
        /*001c*/ 	.word	index@(_Z21matrix_trans_smem_gpuPiS_)
        /*0020*/ 	.word	0x00000000
.L_5:


//--------------------- .nv.compat                --------------------------
	.section	.nv.compat,"",@"SHT_CUDA_COMPAT_INFO"
	.align	4
        /*0000*/ 	.byte	0x02, 0x09, 0x00, 0x00, 0x02, 0x02, 0x01, 0x00, 0x02, 0x05, 0x05, 0x00, 0x03, 0x07, 0x01, 0x01
        /*0010*/ 	.byte	0x02, 0x03, 0x00, 0x00, 0x02, 0x06, 0x01, 0x00, 0x04, 0x0b, 0x08, 0x00, 0x09, 0x00, 0x00, 0x00
        /*0020*/ 	.byte	0x00, 0x00, 0x00, 0x00


//--------------------- .nv.info._Z21matrix_trans_smem_gpuPiS_ --------------------------
	.section	.nv.info._Z21matrix_trans_smem_gpuPiS_,"",@"SHT_CUDA_INFO"
	.sectionflags	@""
	.align	4


	//----- nvinfo : EIATTR_CUDA_API_VERSION
	.align		4
        /*0000*/ 	.byte	0x04, 0x37
        /*0002*/ 	.short	(.L_7 - .L_6)
.L_6:
        /*0004*/ 	.word	0x00000082


	//----- nvinfo : EIATTR_KPARAM_INFO
	.align		4
.L_7:
        /*0008*/ 	.byte	0x04, 0x17
        /*000a*/ 	.short	(.L_9 - .L_8)
.L_8:
        /*000c*/ 	.word	0x00000000
        /*0010*/ 	.short	0x0001
        /*0012*/ 	.short	0x0008
        /*0014*/ 	.byte	0x00, 0xf5, 0x21, 0x00


	//----- nvinfo : EIATTR_KPARAM_INFO
	.align		4
.L_9:
        /*0018*/ 	.byte	0x04, 0x17
        /*001a*/ 	.short	(.L_11 - .L_10)
.L_10:
        /*001c*/ 	.word	0x00000000
        /*0020*/ 	.short	0x0000
        /*0022*/ 	.short	0x0000
        /*0024*/ 	.byte	0x00, 0xf5, 0x21, 0x00


	//----- nvinfo : EIATTR_SPARSE_MMA_MASK
	.align		4
.L_11:
        /*0028*/ 	.byte	0x03, 0x50
        /*002a*/ 	.short	0x0000


	//----- nvinfo : EIATTR_MAXREG_COUNT
	.align		4
        /*002c*/ 	.byte	0x03, 0x1b
        /*002e*/ 	.short	0x00ff


	//----- nvinfo : EIATTR_MERCURY_ISA_VERSION
	.align		4
        /*0030*/ 	.byte	0x03, 0x5f
        /*0032*/ 	.short	0x0101


	//----- nvinfo : EIATTR_VRC_CTA_INIT_COUNT
	.align		4
        /*0034*/ 	.byte	0x02, 0x4a
	.zero		1
	.zero		1


	//----- nvinfo : EIATTR_EXIT_INSTR_OFFSETS
	.align		4
        /*0038*/ 	.byte	0x04, 0x1c
        /*003a*/ 	.short	(.L_13 - .L_12)


	//   ....[0]....
.L_12:
        /*003c*/ 	.word	0x000000b0


	//   ....[1]....
        /*0040*/ 	.word	0x00000150


	//----- nvinfo : EIATTR_CBANK_PARAM_SIZE
	.align		4
.L_13:
        /*0044*/ 	.byte	0x03, 0x19
        /*0046*/ 	.short	0x0010


	//----- nvinfo : EIATTR_PARAM_CBANK
	.align		4
        /*0048*/ 	.byte	0x04, 0x0a
        /*004a*/ 	.short	(.L_15 - .L_14)
	.align		4
.L_14:
        /*004c*/ 	.word	index@(.nv.constant0._Z21matrix_trans_smem_gpuPiS_)
        /*0050*/ 	.short	0x0380
        /*0052*/ 	.short	0x0010


	//----- nvinfo : EIATTR_SW_WAR
	.align		4
.L_15:
        /*0054*/ 	.byte	0x04, 0x36
        /*0056*/ 	.short	(.L_17 - .L_16)
.L_16:
        /*0058*/ 	.word	0x00000008
.L_17:


//--------------------- .nv.callgraph             --------------------------
	.section	.nv.callgraph,"",@"SHT_CUDA_CALLGRAPH"
	.align	4
	.sectionentsize	8
	.align		4
        /*0000*/ 	.word	0x00000000
	.align		4
        /*0004*/ 	.word	0xffffffff
	.align		4
        /*0008*/ 	.word	0x00000000
	.align		4
        /*000c*/ 	.word	0xfffffffe
	.align		4
        /*0010*/ 	.word	0x00000000
	.align		4
        /*0014*/ 	.word	0xfffffffd
	.align		4
        /*0018*/ 	.word	0x00000000
	.align		4
        /*001c*/ 	.word	0xfffffffc


//--------------------- .text._Z21matrix_trans_smem_gpuPiS_ --------------------------
	.section	.text._Z21matrix_trans_smem_gpuPiS_,"ax",@progbits
	.align	128
        .global         _Z21matrix_trans_smem_gpuPiS_
        .type           _Z21matrix_trans_smem_gpuPiS_,@function
        .size           _Z21matrix_trans_smem_gpuPiS_,(.L_x_1 - _Z21matrix_trans_smem_gpuPiS_)
        .other          _Z21matrix_trans_smem_gpuPiS_,@"STO_CUDA_ENTRY STV_DEFAULT"
_Z21matrix_trans_smem_gpuPiS_:
.text._Z21matrix_trans_smem_gpuPiS_:
[----:B------:R-:W-:Y:S01]  /*0000*/  LDC R1, c[0x0][0x37c] ;  /* 0x0000df00ff017b82 */ /* 0x000fe20000000800 */
[----:B------:R-:W0:Y:S07]  /*0010*/  S2R R7, SR_TID.Y ;  /* 0x0000000000077919 */ /* 0x000e2e0000002200 */
[----:B------:R-:W1:Y:S01]  /*0020*/  LDC R3, c[0x0][0x360] ;  /* 0x0000d800ff037b82 */ /* 0x000e620000000800 */
[----:B------:R-:W1:Y:S07]  /*0030*/  S2R R0, SR_TID.X ;  /* 0x0000000000007919 */ /* 0x000e6e0000002100 */
[----:B------:R-:W0:Y:S08]  /*0040*/  S2UR UR5, SR_CTAID.Y ;  /* 0x00000000000579c3 */ /* 0x000e300000002600 */
[----:B------:R-:W0:Y:S08]  /*0050*/  LDC R2, c[0x0][0x364] ;  /* 0x0000d900ff027b82 */ /* 0x000e300000000800 */
[----:B------:R-:W1:Y:S01]  /*0060*/  S2UR UR4, SR_CTAID.X ;  /* 0x00000000000479c3 */ /* 0x000e620000002500 */
[----:B0-----:R-:W-:-:S05]  /*0070*/  IMAD R7, R2, UR5, R7 ;  /* 0x0000000502077c24 */ /* 0x001fca000f8e0207 */
[----:B------:R-:W-:Y:S01]  /*0080*/  ISETP.GT.U32.AND P0, PT, R7, 0x1f9f, PT ;  /* 0x00001f9f0700780c */ /* 0x000fe20003f04070 */
[----:B-1----:R-:W-:-:S05]  /*0090*/  IMAD R0, R3, UR4, R0 ;  /* 0x0000000403007c24 */ /* 0x002fca000f8e0200 */
[----:B------:R-:W-:-:S13]  /*00a0*/  ISETP.GT.OR P0, PT, R0, 0x1f9f, P0 ;  /* 0x00001f9f0000780c */ /* 0x000fda0000704670 */
[----:B------:R-:W-:Y:S05]  /*00b0*/  @P0 EXIT ;  /* 0x000000000000094d */ /* 0x000fea0003800000 */
[----:B------:R-:W0:Y:S01]  /*00c0*/  LDC.64 R2, c[0x0][0x380] ;  /* 0x0000e000ff027b82 */ /* 0x000e220000000a00 */
[----:B------:R-:W1:Y:S01]  /*00d0*/  LDCU.64 UR4, c[0x0][0x358] ;  /* 0x00006b00ff0477ac */ /* 0x000e620008000a00 */
[----:B------:R-:W-:-:S04]  /*00e0*/  IMAD R5, R7, 0x1fa0, R0 ;  /* 0x00001fa007057824 */ /* 0x000fc800078e0200 */
[----:B0-----:R-:W-:Y:S02]  /*00f0*/  IMAD.WIDE R2, R5, 0x4, R2 ;  /* 0x0000000405027825 */ /* 0x001fe400078e0202 */
[----:B------:R-:W0:Y:S04]  /*0100*/  LDC.64 R4, c[0x0][0x388] ;  /* 0x0000e200ff047b82 */ /* 0x000e280000000a00 */
[----:B-1----:R-:W2:Y:S01]  /*0110*/  LDG.E R3, desc[UR4][R2.64] ;  /* 0x0000000402037981 */ /* 0x002ea2000c1e1900 */
[----:B------:R-:W-:-:S04]  /*0120*/  IMAD R7, R0, 0x1fa0, R7 ;  /* 0x00001fa000077824 */ /* 0x000fc800078e0207 */
[----:B0-----:R-:W-:-:S05]  /*0130*/  IMAD.WIDE R4, R7, 0x4, R4 ;  /* 0x0000000407047825 */ /* 0x001fca00078e0204 */
[----:B--2---:R-:W-:Y:S01]  /*0140*/  STG.E desc[UR4][R4.64], R3 ;  /* 0x0000000304007986 */ /* 0x004fe2000c101904 */
[----:B------:R-:W-:Y:S05]  /*0150*/  EXIT ;  /* 0x000000000000794d */ /* 0x000fea0003800000 */
.L_x_0:
[----:B------:R-:W-:-:S00]  /*0160*/  BRA `(.L_x_0) ;  /* 0xfffffffc00fc7947 */ /* 0x000fc0000383ffff */
[----:B------:R-:W-:-:S00]  /*0170*/  NOP ;  /* 0x0000000000007918 */ /* 0x000fc00000000000 */
        /* <DEDUP_REMOVED lines=8> */
.L_x_1:


//--------------------- .nv.shared.reserved.0     --------------------------
	.section	.nv.shared.reserved.0,"aw",@nobits
	.weak		__nv_reservedSMEM_offset_0_alias
	.size		__nv_reservedSMEM_offset_0_alias, 0, 64
	.other		__nv_reservedSMEM_offset_0_alias,@"STO_CUDA_RESERVED_SHARED STV_DEFAULT"
__nv_reservedSMEM_offset_0_alias:
	.zero		0
	.zero		64


//--------------------- .nv.constant0._Z21matrix_trans_smem_gpuPiS_ --------------------------
	.section	.nv.constant0._Z21matrix_trans_smem_gpuPiS_,"a",@progbits
	.sectionflags	@""
	.align	4
.nv.constant0._Z21matrix_trans_smem_gpuPiS_:
	.zero		912


//--------------------- SYMBOLS --------------------------

	.type		.nv.reservedSmem.offset0,@object
	.size		.nv.reservedSmem.offset0,0x4
